	.headerflags	@"EF_CUDA_TEXMODE_UNIFIED EF_CUDA_64BIT_ADDRESS EF_CUDA_ACCELERATORS EF_CUDA_SM90 EF_CUDA_VIRTUAL_SM(EF_CUDA_SM90)"
	.elftype	@"ET_EXEC"


//--------------------- .nv.info                  --------------------------
	.section	.nv.info,"",@"SHT_CUDA_INFO"
	.align	4


	//----- nvinfo : EIATTR_REGCOUNT
	.align		4
        /*0000*/ 	.byte	0x04, 0x2f
        /*0002*/ 	.short	(.L_1 - .L_0)
	.align		4
.L_0:
        /*0004*/ 	.word	index@(triton_poi_fused__to_copy_arange_clamp_mul_sub_21)
        /*0008*/ 	.word	0x0000000a


	//----- nvinfo : EIATTR_MIN_STACK_SIZE
	.align		4
.L_1:
        /*000c*/ 	.byte	0x04, 0x12
        /*000e*/ 	.short	(.L_3 - .L_2)
	.align		4
.L_2:
        /*0010*/ 	.word	index@(triton_poi_fused__to_copy_arange_clamp_mul_sub_21)
        /*0014*/ 	.word	0x00000000


	//----- nvinfo : EIATTR_FRAME_SIZE
	.align		4
.L_3:
        /*0018*/ 	.byte	0x04, 0x11
        /*001a*/ 	.short	(.L_5 - .L_4)
	.align		4
.L_4:
        /*001c*/ 	.word	index@(triton_poi_fused__to_copy_arange_clamp_mul_sub_21)
        /*0020*/ 	.word	0x00000000


	//----- nvinfo : EIATTR_MIN_STACK_SIZE
	.align		4
.L_5:
        /*0024*/ 	.byte	0x04, 0x12
        /*0026*/ 	.short	(.L_7 - .L_6)
	.align		4
.L_6:
        /*0028*/ 	.word	index@(triton_poi_fused__to_copy_arange_clamp_mul_sub_21)
        /*002c*/ 	.word	0x00000000
.L_7:


//--------------------- .nv.info.triton_poi_fused__to_copy_arange_clamp_mul_sub_21 --------------------------
	.section	.nv.info.triton_poi_fused__to_copy_arange_clamp_mul_sub_21,"",@"SHT_CUDA_INFO"
	.sectionflags	@""
	.align	4


	//----- nvinfo : EIATTR_CUDA_API_VERSION
	.align		4
        /*0000*/ 	.byte	0x04, 0x37
        /*0002*/ 	.short	(.L_9 - .L_8)
.L_8:
        /*0004*/ 	.word	0x0000007c


	//----- nvinfo : EIATTR_KPARAM_INFO
	.align		4
.L_9:
        /*0008*/ 	.byte	0x04, 0x17
        /*000a*/ 	.short	(.L_11 - .L_10)
.L_10:
        /*000c*/ 	.word	0x00000000
        /*0010*/ 	.short	0x0001
        /*0012*/ 	.short	0x0008
        /*0014*/ 	.byte	0x00, 0xf0, 0x11, 0x00


	//----- nvinfo : EIATTR_KPARAM_INFO
	.align		4
.L_11:
        /*0018*/ 	.byte	0x04, 0x17
        /*001a*/ 	.short	(.L_13 - .L_12)
.L_12:
        /*001c*/ 	.word	0x00000000
        /*0020*/ 	.short	0x0000
        /*0022*/ 	.short	0x0000
        /*0024*/ 	.byte	0x00, 0xf4, 0x21, 0x00


	//----- nvinfo : EIATTR_SPARSE_MMA_MASK
	.align		4
.L_13:
        /*0028*/ 	.byte	0x03, 0x50
        /*002a*/ 	.short	0x0000


	//----- nvinfo : EIATTR_MAXREG_COUNT
	.align		4
        /*002c*/ 	.byte	0x03, 0x1b
        /*002e*/ 	.short	0x00ff


	//----- nvinfo : EIATTR_EXIT_INSTR_OFFSETS
	.align		4
        /*0030*/ 	.byte	0x04, 0x1c
        /*0032*/ 	.short	(.L_15 - .L_14)


	//   ....[0]....
.L_14:
        /*0034*/ 	.word	0x000000f0


	//   ....[1]....
        /*0038*/ 	.word	0x00000120


	//----- nvinfo : EIATTR_REQNTID
	.align		4
.L_15:
        /*003c*/ 	.byte	0x04, 0x10
        /*003e*/ 	.short	(.L_17 - .L_16)
.L_16:
        /*0040*/ 	.word	0x00000020
        /*0044*/ 	.word	0x00000001
        /*0048*/ 	.word	0x00000001


	//----- nvinfo : EIATTR_CBANK_PARAM_SIZE
	.align		4
.L_17:
        /*004c*/ 	.byte	0x03, 0x19
        /*004e*/ 	.short	0x000c


	//----- nvinfo : EIATTR_PARAM_CBANK
	.align		4
        /*0050*/ 	.byte	0x04, 0x0a
        /*0052*/ 	.short	(.L_19 - .L_18)
	.align		4
.L_18:
        /*0054*/ 	.word	index@(.nv.constant0.triton_poi_fused__to_copy_arange_clamp_mul_sub_21)
        /*0058*/ 	.short	0x0210
        /*005a*/ 	.short	0x000c


	//----- nvinfo : EIATTR_SW_WAR
	.align		4
.L_19:
        /*005c*/ 	.byte	0x04, 0x36
        /*005e*/ 	.short	(.L_21 - .L_20)
.L_20:
        /*0060*/ 	.word	0x00000008
.L_21:


//--------------------- .nv.callgraph             --------------------------
	.section	.nv.callgraph,"",@"SHT_CUDA_CALLGRAPH"
	.align	4
	.sectionentsize	8
	.align		4
        /*0000*/ 	.word	0x00000000
	.align		4
        /*0004*/ 	.word	0xffffffff
	.align		4
        /*0008*/ 	.word	0x00000000
	.align		4
        /*000c*/ 	.word	0xfffffffe
	.align		4
        /*0010*/ 	.word	0x00000000
	.align		4
        /*0014*/ 	.word	0xfffffffd
	.align		4
        /*0018*/ 	.word	0x00000000
	.align		4
        /*001c*/ 	.word	0xfffffffc


//--------------------- .text.triton_poi_fused__to_copy_arange_clamp_mul_sub_21 --------------------------
	.section	.text.triton_poi_fused__to_copy_arange_clamp_mul_sub_21,"ax",@progbits
	.align	128
        .global         triton_poi_fused__to_copy_arange_clamp_mul_sub_21
        .type           triton_poi_fused__to_copy_arange_clamp_mul_sub_21,@function
        .size           triton_poi_fused__to_copy_arange_clamp_mul_sub_21,(.L_x_1 - triton_poi_fused__to_copy_arange_clamp_mul_sub_21)
        .other          triton_poi_fused__to_copy_arange_clamp_mul_sub_21,@"STO_CUDA_ENTRY STV_DEFAULT"
triton_poi_fused__to_copy_arange_clamp_mul_sub_21:
.text.triton_poi_fused__to_copy_arange_clamp_mul_sub_21:
[----:B------:R-:W0:Y:S02]  /*0000*/  LDC R1, c[0x0][0x28] ;  /* 0x00000a00ff017b82 */ /* 0x000e240000000800 */
[----:B------:R-:W1:Y:S01]  /*0010*/  S2R R6, SR_TID.X ;  /* 0x0000000000067919 */ /* 0x000e620000002100 */
[----:B------:R-:W2:Y:S01]  /*0020*/  LDC.64 R2, c[0x0][0x210] ;  /* 0x00008400ff027b82 */ /* 0x000ea20000000a00 */
[----:B------:R-:W3:Y:S01]  /*0030*/  S2R R5, SR_CTAID.X ;  /* 0x0000000000057919 */ /* 0x000ee20000002500 */
[C---:B-1----:R-:W-:Y:S02]  /*0040*/  LOP3.LUT R0, R6.reuse, 0x3, RZ, 0xc0, !PT ;  /* 0x0000000306007812 */ /* 0x042fe400078ec0ff */
[----:B------:R-:W-:-:S03]  /*0050*/  LOP3.LUT P0, RZ, R6, 0x1c, RZ, 0xc0, !PT ;  /* 0x0000001c06ff7812 */ /* 0x000fc6000780c0ff */
[----:B---3--:R-:W-:-:S04]  /*0060*/  IMAD R5, R5, 0x4, R0 ;  /* 0x0000000405057824 */ /* 0x008fc800078e0200 */
[C---:B--2---:R-:W-:Y:S01]  /*0070*/  IMAD.WIDE R2, R5.reuse, 0x4, R2 ;  /* 0x0000000405027825 */ /* 0x044fe200078e0202 */
[----:B------:R-:W-:Y:S02]  /*0080*/  I2FP.F32.S32 R0, R5 ;  /* 0x0000000500007245 */ /* 0x000fe40000201400 */
[----:B------:R-:W-:-:S03]  /*0090*/  ISETP.LT.AND P0, PT, R5, 0x4, !P0 ;  /* 0x000000040500780c */ /* 0x000fc60004701270 */
[----:B------:R-:W-:-:S05]  /*00a0*/  FMUL R0, R0, 1.6666666269302368164 ;  /* 0x3fd5555500007820 */ /* 0x000fca0000400000 */
[----:B------:R-:W-:-:S04]  /*00b0*/  FMNMX R0, RZ, R0, !PT ;  /* 0x00000000ff007209 */ /* 0x000fc80007800000 */
[----:B------:R-:W1:Y:S02]  /*00c0*/  F2I.TRUNC.NTZ R4, R0 ;  /* 0x0000000000047305 */ /* 0x000e64000020f100 */
[----:B-1----:R-:W-:-:S05]  /*00d0*/  I2FP.F32.S32 R7, R4 ;  /* 0x0000000400077245 */ /* 0x002fca0000201400 */
[----:B------:R-:W-:Y:S01]  /*00e0*/  FADD.SAT R7, R0, -R7 ;  /* 0x8000000700077221 */ /* 0x000fe20000002000 */
[----:B------:R-:W-:Y:S06]  /*00f0*/  @!P0 EXIT ;  /* 0x000000000000894d */ /* 0x000fec0003800000 */
[----:B------:R-:W-:Y:S02]  /*0100*/  ULDC.64 UR4, c[0x0][0x208] ;  /* 0x0000820000047ab9 */ /* 0x000fe40000000a00 */
[----:B------:R-:W-:Y:S01]  /*0110*/  STG.E desc[UR4][R2.64], R7 ;  /* 0x0000000702007986 */ /* 0x000fe2000c101904 */
[----:B------:R-:W-:Y:S05]  /*0120*/  EXIT ;  /* 0x000000000000794d */ /* 0x000fea0003800000 */
.L_x_0:
[----:B------:R-:W-:-:S00]  /*0130*/  BRA `(.L_x_0) ;  /* 0xfffffffc00fc7947 */ /* 0x000fc0000383ffff */
[----:B------:R-:W-:-:S00]  /*0140*/  NOP ;  /* 0x0000000000007918 */ /* 0x000fc00000000000 */
        /* <DEDUP_REMOVED lines=11> */
.L_x_1:


//--------------------- .nv.constant0.triton_poi_fused__to_copy_arange_clamp_mul_sub_21 --------------------------
	.section	.nv.constant0.triton_poi_fused__to_copy_arange_clamp_mul_sub_21,"a",@progbits
	.sectionflags	@""
	.align	4
.nv.constant0.triton_poi_fused__to_copy_arange_clamp_mul_sub_21:
	.zero		540
